	.headerflags	@"EF_CUDA_TEXMODE_UNIFIED EF_CUDA_64BIT_ADDRESS EF_CUDA_SM86 EF_CUDA_VIRTUAL_SM(EF_CUDA_SM86)"
	.elftype	@"ET_EXEC"


//--------------------- .nv.info                  --------------------------
	.section	.nv.info,"",@"SHT_CUDA_INFO"
	.align	4


	//----- nvinfo : EIATTR_REGCOUNT
	.align		4
        /*0000*/ 	.byte	0x04, 0x2f
        /*0002*/ 	.short	(.L_1 - .L_0)
	.align		4
.L_0:
        /*0004*/ 	.word	index@(triton_)
        /*0008*/ 	.word	0x00000038


	//----- nvinfo : EIATTR_MIN_STACK_SIZE
	.align		4
.L_1:
        /*000c*/ 	.byte	0x04, 0x12
        /*000e*/ 	.short	(.L_3 - .L_2)
	.align		4
.L_2:
        /*0010*/ 	.word	index@(triton_)
        /*0014*/ 	.word	0x00000000


	//----- nvinfo : EIATTR_FRAME_SIZE
	.align		4
.L_3:
        /*0018*/ 	.byte	0x04, 0x11
        /*001a*/ 	.short	(.L_5 - .L_4)
	.align		4
.L_4:
        /*001c*/ 	.word	index@(triton_)
        /*0020*/ 	.word	0x00000000


	//----- nvinfo : EIATTR_MIN_STACK_SIZE
	.align		4
.L_5:
        /*0024*/ 	.byte	0x04, 0x12
        /*0026*/ 	.short	(.L_7 - .L_6)
	.align		4
.L_6:
        /*0028*/ 	.word	index@(triton_)
        /*002c*/ 	.word	0x00000000
.L_7:


//--------------------- .nv.info.triton_          --------------------------
	.section	.nv.info.triton_,"",@"SHT_CUDA_INFO"
	.sectionflags	@""
	.align	4


	//----- nvinfo : EIATTR_CUDA_API_VERSION
	.align		4
        /*0000*/ 	.byte	0x04, 0x37
        /*0002*/ 	.short	(.L_9 - .L_8)
.L_8:
        /*0004*/ 	.word	0x0000007c


	//----- nvinfo : EIATTR_SW2861232_WAR
	.align		4
.L_9:
        /*0008*/ 	.byte	0x01, 0x35
	.zero		2


	//----- nvinfo : EIATTR_PARAM_CBANK
	.align		4
        /*000c*/ 	.byte	0x04, 0x0a
        /*000e*/ 	.short	(.L_11 - .L_10)
	.align		4
.L_10:
        /*0010*/ 	.word	index@(.nv.constant0.triton_)
        /*0014*/ 	.short	0x0160
        /*0016*/ 	.short	0x0040


	//----- nvinfo : EIATTR_CBANK_PARAM_SIZE
	.align		4
.L_11:
        /*0018*/ 	.byte	0x03, 0x19
        /*001a*/ 	.short	0x0040


	//----- nvinfo : EIATTR_KPARAM_INFO
	.align		4
        /*001c*/ 	.byte	0x04, 0x17
        /*001e*/ 	.short	(.L_13 - .L_12)
.L_12:
        /*0020*/ 	.word	0x00000000
        /*0024*/ 	.short	0x0007
        /*0026*/ 	.short	0x0038
        /*0028*/ 	.byte	0x00, 0xf4, 0x21, 0x00


	//----- nvinfo : EIATTR_KPARAM_INFO
	.align		4
.L_13:
        /*002c*/ 	.byte	0x04, 0x17
        /*002e*/ 	.short	(.L_15 - .L_14)
.L_14:
        /*0030*/ 	.word	0x00000000
        /*0034*/ 	.short	0x0006
        /*0036*/ 	.short	0x0030
        /*0038*/ 	.byte	0x00, 0xf0, 0x11, 0x00


	//----- nvinfo : EIATTR_KPARAM_INFO
	.align		4
.L_15:
        /*003c*/ 	.byte	0x04, 0x17
        /*003e*/ 	.short	(.L_17 - .L_16)
.L_16:
        /*0040*/ 	.word	0x00000000
        /*0044*/ 	.short	0x0005
        /*0046*/ 	.short	0x0028
        /*0048*/ 	.byte	0x00, 0xf4, 0x21, 0x00


	//----- nvinfo : EIATTR_KPARAM_INFO
	.align		4
.L_17:
        /*004c*/ 	.byte	0x04, 0x17
        /*004e*/ 	.short	(.L_19 - .L_18)
.L_18:
        /*0050*/ 	.word	0x00000000
        /*0054*/ 	.short	0x0004
        /*0056*/ 	.short	0x0020
        /*0058*/ 	.byte	0x00, 0xf4, 0x21, 0x00


	//----- nvinfo : EIATTR_KPARAM_INFO
	.align		4
.L_19:
        /*005c*/ 	.byte	0x04, 0x17
        /*005e*/ 	.short	(.L_21 - .L_20)
.L_20:
        /*0060*/ 	.word	0x00000000
        /*0064*/ 	.short	0x0003
        /*0066*/ 	.short	0x0018
        /*0068*/ 	.byte	0x00, 0xf4, 0x21, 0x00


	//----- nvinfo : EIATTR_KPARAM_INFO
	.align		4
.L_21:
        /*006c*/ 	.byte	0x04, 0x17
        /*006e*/ 	.short	(.L_23 - .L_22)
.L_22:
        /*0070*/ 	.word	0x00000000
        /*0074*/ 	.short	0x0002
        /*0076*/ 	.short	0x0010
        /*0078*/ 	.byte	0x00, 0xf4, 0x21, 0x00


	//----- nvinfo : EIATTR_KPARAM_INFO
	.align		4
.L_23:
        /*007c*/ 	.byte	0x04, 0x17
        /*007e*/ 	.short	(.L_25 - .L_24)
.L_24:
        /*0080*/ 	.word	0x00000000
        /*0084*/ 	.short	0x0001
        /*0086*/ 	.short	0x0008
        /*0088*/ 	.byte	0x00, 0xf4, 0x21, 0x00


	//----- nvinfo : EIATTR_KPARAM_INFO
	.align		4
.L_25:
        /*008c*/ 	.byte	0x04, 0x17
        /*008e*/ 	.short	(.L_27 - .L_26)
.L_26:
        /*0090*/ 	.word	0x00000000
        /*0094*/ 	.short	0x0000
        /*0096*/ 	.short	0x0000
        /*0098*/ 	.byte	0x00, 0xf4, 0x21, 0x00


	//----- nvinfo : EIATTR_MAXREG_COUNT
	.align		4
.L_27:
        /*009c*/ 	.byte	0x03, 0x1b
        /*009e*/ 	.short	0x00ff


	//----- nvinfo : EIATTR_EXIT_INSTR_OFFSETS
	.align		4
        /*00a0*/ 	.byte	0x04, 0x1c
        /*00a2*/ 	.short	(.L_29 - .L_28)


	//   ....[0]....
.L_28:
        /*00a4*/ 	.word	0x00000e00


	//----- nvinfo : EIATTR_REQNTID
	.align		4
.L_29:
        /*00a8*/ 	.byte	0x04, 0x10
        /*00aa*/ 	.short	(.L_31 - .L_30)
.L_30:
        /*00ac*/ 	.word	0x00000040
        /*00b0*/ 	.word	0x00000001
        /*00b4*/ 	.word	0x00000001
.L_31:


//--------------------- .nv.callgraph             --------------------------
	.section	.nv.callgraph,"",@"SHT_CUDA_CALLGRAPH"
	.align	4
	.sectionentsize	8
	.align		4
        /*0000*/ 	.word	0x00000000
	.align		4
        /*0004*/ 	.word	0xffffffff
	.align		4
        /*0008*/ 	.word	0x00000000
	.align		4
        /*000c*/ 	.word	0xfffffffe
	.align		4
        /*0010*/ 	.word	0x00000000
	.align		4
        /*0014*/ 	.word	0xfffffffd
	.align		4
        /*0018*/ 	.word	0x00000000
	.align		4
        /*001c*/ 	.word	0xfffffffc


//--------------------- .nv.rel.action            --------------------------
	.section	.nv.rel.action,"",@"SHT_CUDA_RELOCINFO"
	.align	8
	.sectionentsize	8
        /*0000*/ 	.byte	0x73, 0x00, 0x00, 0x00, 0x00, 0x00, 0x00, 0x00, 0x00, 0x00, 0x00, 0x11, 0x25, 0x00, 0x05, 0x36


//--------------------- .nv.constant0.triton_     --------------------------
	.section	.nv.constant0.triton_,"a",@progbits
	.sectionflags	@""
	.align	4
.nv.constant0.triton_:
	.zero		416


//--------------------- .text.triton_             --------------------------
	.section	.text.triton_,"ax",@progbits
	.sectionflags	@"SHF_BARRIERS=1"
	.sectioninfo	@"SHI_REGISTERS=56"
	.align	128
        .global         triton_
        .type           triton_,@function
        .size           triton_,(.L_x_1 - triton_)
        .other          triton_,@"STO_CUDA_ENTRY STV_DEFAULT"
triton_:
.text.triton_:
[----:B------:R-:W-:Y:S02]  /*0000*/  IMAD.MOV.U32 R1, RZ, RZ, c[0x0][0x28] ;  /* 0x00000a00ff017624 */ /* 0x000fe400078e00ff */
[----:B------:R-:W0:Y:S01]  /*0010*/  S2R R2, SR_TID.X ;  /* 0x0000000000027919 */ /* 0x000e220000002100 */
[----:B------:R-:W-:Y:S01]  /*0020*/  IMAD.MOV.U32 R12, RZ, RZ, 0x2 ;  /* 0x00000002ff0c7424 */ /* 0x000fe200078e00ff */
[----:B------:R-:W-:Y:S02]  /*0030*/  ULDC.64 UR4, c[0x0][0x118] ;  /* 0x0000460000047ab9 */ /* 0x000fe40000000a00 */
[----:B------:R-:W1:Y:S01]  /*0040*/  S2R R0, SR_CTAID.X ;  /* 0x0000000000007919 */ /* 0x000e620000002500 */
[----:B0-----:R-:W-:Y:S02]  /*0050*/  IMAD.SHL.U32 R3, R2, 0x8, RZ ;  /* 0x0000000802037824 */ /* 0x001fe400078e00ff */
[----:B-1----:R-:W-:-:S03]  /*0060*/  IMAD.SHL.U32 R0, R0, 0x400, RZ ;  /* 0x0000040000007824 */ /* 0x002fc600078e00ff */
[----:B------:R-:W-:-:S04]  /*0070*/  LOP3.LUT R3, R3, 0x1f8, RZ, 0xc0, !PT ;  /* 0x000001f803037812 */ /* 0x000fc800078ec0ff */
[----:B------:R-:W-:-:S05]  /*0080*/  LOP3.LUT R8, R3, R0, RZ, 0xfc, !PT ;  /* 0x0000000003087212 */ /* 0x000fca00078efcff */
[----:B------:R-:W-:-:S05]  /*0090*/  IMAD.HI R4, R8, 0x2aaaaaab, RZ ;  /* 0x2aaaaaab08047827 */ /* 0x000fca00078e02ff */
[----:B------:R-:W-:-:S04]  /*00a0*/  SHF.R.U32.HI R5, RZ, 0x1f, R4 ;  /* 0x0000001fff057819 */ /* 0x000fc80000011604 */
[----:B------:R-:W-:-:S05]  /*00b0*/  LEA.HI.SX32 R9, R4, R5, 0x15 ;  /* 0x0000000504097211 */ /* 0x000fca00078faaff */
[----:B------:R-:W-:-:S05]  /*00c0*/  IMAD.WIDE R4, R9, R12, c[0x0][0x168] ;  /* 0x00005a0009047625 */ /* 0x000fca00078e020c */
[----:B------:R0:W2:Y:S01]  /*00d0*/  LDG.E.EL.U16 R42, [R4.64] ;  /* 0x00000004042a7981 */ /* 0x0000a2000c2e1500 */
[----:B------:R-:W-:-:S05]  /*00e0*/  IMAD.WIDE R6, R9, R12, c[0x0][0x170] ;  /* 0x00005c0009067625 */ /* 0x000fca00078e020c */
[----:B------:R1:W3:Y:S01]  /*00f0*/  LDG.E.EL.U16 R43, [R6.64] ;  /* 0x00000004062b7981 */ /* 0x0002e2000c2e1500 */
[----:B------:R-:W-:Y:S01]  /*0100*/  IMAD R9, R9, -0x3000, R8 ;  /* 0xffffd00009097824 */ /* 0x000fe200078e0208 */
[----:B------:R-:W-:-:S03]  /*0110*/  MOV R36, 0x4 ;  /* 0x0000000400247802 */ /* 0x000fc60000000f00 */
[----:B------:R-:W-:-:S04]  /*0120*/  IMAD.WIDE R24, R9, R12, c[0x0][0x178] ;  /* 0x00005e0009187625 */ /* 0x000fc800078e020c */
[----:B------:R-:W-:Y:S01]  /*0130*/  IMAD.WIDE R28, R9, R12, c[0x0][0x180] ;  /* 0x00006000091c7625 */ /* 0x000fe200078e020c */
[--C-:B------:R-:W-:Y:S01]  /*0140*/  LOP3.LUT R9, R3, 0x200, R0.reuse, 0xfe, !PT ;  /* 0x0000020003097812 */ /* 0x100fe200078efe00 */
[----:B------:R-:W4:Y:S01]  /*0150*/  LDG.E.EL.128 R24, [R24.64] ;  /* 0x0000000418187981 */ /* 0x000f22000c2e1d00 */
[----:B------:R-:W-:Y:S01]  /*0160*/  SHF.R.S32.HI R37, RZ, 0x1f, R0 ;  /* 0x0000001fff257819 */ /* 0x000fe20000011400 */
[C---:B------:R-:W-:Y:S01]  /*0170*/  IMAD.WIDE R40, R8.reuse, R36, c[0x0][0x160] ;  /* 0x0000580008287625 */ /* 0x040fe200078e0224 */
[C---:B------:R-:W-:Y:S01]  /*0180*/  LEA R32, P0, R8.reuse, c[0x0][0x160], 0x2 ;  /* 0x0000580008207a11 */ /* 0x040fe200078010ff */
[----:B------:R-:W5:Y:S02]  /*0190*/  LDG.E.EL.128 R28, [R28.64] ;  /* 0x000000041c1c7981 */ /* 0x000f64000c2e1d00 */
[----:B0-----:R-:W-:Y:S01]  /*01a0*/  IMAD.HI R4, R9, 0x2aaaaaab, RZ ;  /* 0x2aaaaaab09047827 */ /* 0x001fe200078e02ff */
[----:B------:R-:W-:Y:S01]  /*01b0*/  LEA.HI.X R33, R8, c[0x0][0x164], R37, 0x2, P0 ;  /* 0x0000590008217a11 */ /* 0x000fe200000f1425 */
[----:B------:R0:W4:Y:S03]  /*01c0*/  LDG.E.128 R20, [R40.64] ;  /* 0x0000000428147981 */ /* 0x000126000c1e1d00 */
[----:B------:R-:W-:Y:S01]  /*01d0*/  SHF.R.U32.HI R5, RZ, 0x1f, R4 ;  /* 0x0000001fff057819 */ /* 0x000fe20000011604 */
[----:B------:R0:W4:Y:S03]  /*01e0*/  LDG.E.128 R16, [R40.64+0x810] ;  /* 0x0008100428107981 */ /* 0x000126000c1e1d00 */
[----:B------:R-:W-:Y:S01]  /*01f0*/  LEA.HI.SX32 R5, R4, R5, 0x15 ;  /* 0x0000000504057211 */ /* 0x000fe200078faaff */
[----:B------:R-:W4:Y:S04]  /*0200*/  LDG.E.128 R32, [R32.64+0x10] ;  /* 0x0000100420207981 */ /* 0x000f28000c1e1d00 */
[----:B------:R-:W-:-:S04]  /*0210*/  IMAD.WIDE R46, R5, R12, c[0x0][0x170] ;  /* 0x00005c00052e7625 */ /* 0x000fc800078e020c */
[C---:B------:R-:W-:Y:S01]  /*0220*/  IMAD.WIDE R44, R5.reuse, R12, c[0x0][0x168] ;  /* 0x00005a00052c7625 */ /* 0x040fe200078e020c */
[----:B------:R0:W4:Y:S04]  /*0230*/  LDG.E.EL.U16 R38, [R46.64] ;  /* 0x000000042e267981 */ /* 0x000128000c2e1500 */
[----:B------:R0:W4:Y:S01]  /*0240*/  LDG.E.EL.U16 R39, [R44.64] ;  /* 0x000000042c277981 */ /* 0x000122000c2e1500 */
[----:B------:R-:W-:-:S03]  /*0250*/  IMAD R13, R5, -0x3000, R9 ;  /* 0xffffd000050d7824 */ /* 0x000fc600078e0209 */
[----:B-1----:R1:W4:Y:S01]  /*0260*/  LDG.E.128 R4, [R40.64+0x800] ;  /* 0x0008000428047981 */ /* 0x002322000c1e1d00 */
[----:B------:R-:W-:-:S04]  /*0270*/  IMAD.WIDE R8, R13, R12, c[0x0][0x178] ;  /* 0x00005e000d087625 */ /* 0x000fc800078e020c */
[----:B------:R-:W-:Y:S02]  /*0280*/  IMAD.WIDE R12, R13, R12, c[0x0][0x180] ;  /* 0x000060000d0c7625 */ /* 0x000fe400078e020c */
[----:B------:R-:W4:Y:S04]  /*0290*/  LDG.E.EL.128 R8, [R8.64] ;  /* 0x0000000408087981 */ /* 0x000f28000c2e1d00 */
[----:B------:R-:W5:Y:S01]  /*02a0*/  LDG.E.EL.128 R12, [R12.64] ;  /* 0x000000040c0c7981 */ /* 0x000f62000c2e1d00 */
[----:B------:R-:W-:Y:S02]  /*02b0*/  IMAD.SHL.U32 R2, R2, 0x4, RZ ;  /* 0x0000000402027824 */ /* 0x000fe400078e00ff */
[C---:B--2---:R-:W-:Y:S02]  /*02c0*/  IMAD.U32 R48, R42.reuse, 0x10000, RZ ;  /* 0x000100002a307824 */ /* 0x044fe400078e00ff */
[----:B0-----:R-:W-:-:S03]  /*02d0*/  IMAD.U32 R44, R42, 0x10000, RZ ;  /* 0x000100002a2c7824 */ /* 0x001fc600078e00ff */
[----:B------:R-:W-:Y:S02]  /*02e0*/  FSETP.GE.AND P1, PT, R48, RZ, PT ;  /* 0x000000ff3000720b */ /* 0x000fe40003f26000 */
[----:B------:R-:W-:Y:S02]  /*02f0*/  FSETP.GE.AND P0, PT, R44, RZ, PT ;  /* 0x000000ff2c00720b */ /* 0x000fe40003f06000 */
[C---:B------:R-:W-:Y:S02]  /*0300*/  SEL R44, R42.reuse, RZ, !P1 ;  /* 0x000000ff2a2c7207 */ /* 0x040fe40004800000 */
[----:B------:R-:W-:Y:S01]  /*0310*/  SEL R42, R42, RZ, !P0 ;  /* 0x000000ff2a2a7207 */ /* 0x000fe20004000000 */
[C---:B---3--:R-:W-:Y:S02]  /*0320*/  IMAD.U32 R45, R43.reuse, 0x10000, RZ ;  /* 0x000100002b2d7824 */ /* 0x048fe400078e00ff */
[----:B------:R-:W-:Y:S01]  /*0330*/  IMAD.U32 R44, R44, 0x10000, RZ ;  /* 0x000100002c2c7824 */ /* 0x000fe200078e00ff */
[----:B------:R-:W-:Y:S01]  /*0340*/  SHF.L.U32 R42, R42, 0x10, RZ ;  /* 0x000000102a2a7819 */ /* 0x000fe200000006ff */
[----:B-1----:R-:W-:Y:S01]  /*0350*/  IMAD.U32 R40, R43, 0x10000, RZ ;  /* 0x000100002b287824 */ /* 0x002fe200078e00ff */
[----:B------:R-:W-:Y:S01]  /*0360*/  FSETP.GTU.AND P0, PT, R45, RZ, PT ;  /* 0x000000ff2d00720b */ /* 0x000fe20003f0c000 */
[----:B------:R-:W-:-:S02]  /*0370*/  FADD R44, RZ, -R44 ;  /* 0x8000002cff2c7221 */ /* 0x000fc40000000000 */
[----:B------:R-:W-:Y:S01]  /*0380*/  FADD R42, RZ, -R42 ;  /* 0x8000002aff2a7221 */ /* 0x000fe20000000000 */
[----:B------:R-:W-:Y:S02]  /*0390*/  FSETP.GTU.AND P2, PT, R40, RZ, PT ;  /* 0x000000ff2800720b */ /* 0x000fe40003f4c000 */
[C---:B------:R-:W-:Y:S02]  /*03a0*/  SEL R40, R43.reuse, RZ, P0 ;  /* 0x000000ff2b287207 */ /* 0x040fe40000000000 */
[----:B------:R-:W-:Y:S02]  /*03b0*/  FSETP.NAN.AND P0, PT, R44, R44, PT ;  /* 0x0000002c2c00720b */ /* 0x000fe40003f08000 */
[----:B------:R-:W-:Y:S02]  /*03c0*/  SEL R43, R43, RZ, P2 ;  /* 0x000000ff2b2b7207 */ /* 0x000fe40001000000 */
[----:B------:R-:W-:Y:S01]  /*03d0*/  FSETP.NAN.AND P1, PT, R42, R42, PT ;  /* 0x0000002a2a00720b */ /* 0x000fe20003f28000 */
[----:B------:R-:W-:-:S02]  /*03e0*/  IMAD.U32 R41, R40, 0x10000, RZ ;  /* 0x0001000028297824 */ /* 0x000fc400078e00ff */
[----:B------:R-:W-:-:S03]  /*03f0*/  IMAD.U32 R43, R43, 0x10000, RZ ;  /* 0x000100002b2b7824 */ /* 0x000fc600078e00ff */
[----:B------:R-:W-:Y:S02]  /*0400*/  FSETP.GT.AND P3, PT, R44, R41, PT ;  /* 0x000000292c00720b */ /* 0x000fe40003f64000 */
[----:B------:R-:W-:Y:S02]  /*0410*/  FSETP.GT.AND P2, PT, R42, R43, PT ;  /* 0x0000002b2a00720b */ /* 0x000fe40003f44000 */
[----:B------:R-:W-:-:S03]  /*0420*/  @!P0 FSEL R44, R44, R41, P3 ;  /* 0x000000292c2c8208 */ /* 0x000fc60001800000 */
[----:B------:R-:W-:Y:S02]  /*0430*/  @!P1 FSEL R42, R42, R43, P2 ;  /* 0x0000002b2a2a9208 */ /* 0x000fe40001000000 */
[----:B------:R-:W-:-:S03]  /*0440*/  FMUL R48, R44, 0.0078740157186985015869 ;  /* 0x3c0102042c307820 */ /* 0x000fc60000400000 */
[----:B------:R-:W-:Y:S02]  /*0450*/  FMUL R50, R42, 0.0078740157186985015869 ;  /* 0x3c0102042a327820 */ /* 0x000fe40000400000 */
[----:B------:R-:W-:-:S03]  /*0460*/  FSETP.GT.AND P0, PT, R48, 9.9999997473787516356e-06, PT ;  /* 0x3727c5ac3000780b */ /* 0x000fc60003f04000 */
[----:B------:R-:W-:Y:S02]  /*0470*/  FSETP.GT.AND P1, PT, R50, 9.9999997473787516356e-06, PT ;  /* 0x3727c5ac3200780b */ /* 0x000fe40003f24000 */
[----:B------:R-:W-:Y:S02]  /*0480*/  FSETP.NAN.AND P3, PT, R48, R48, PT ;  /* 0x000000303000720b */ /* 0x000fe40003f68000 */
[----:B------:R-:W-:Y:S02]  /*0490*/  FSETP.NAN.AND P2, PT, R50, R50, PT ;  /* 0x000000323200720b */ /* 0x000fe40003f48000 */
[----:B----4-:R-:W-:Y:S02]  /*04a0*/  I2FP.F32.S32 R35, R35 ;  /* 0x0000002300237245 */ /* 0x010fe40000201400 */
[----:B------:R-:W-:Y:S02]  /*04b0*/  I2FP.F32.S32 R51, R32 ;  /* 0x0000002000337245 */ /* 0x000fe40000201400 */
[----:B------:R-:W-:-:S03]  /*04c0*/  @!P0 FSEL R48, R48, 9.9999997473787516356e-06, P3 ;  /* 0x3727c5ac30308808 */ /* 0x000fc60001800000 */
[----:B------:R-:W-:Y:S02]  /*04d0*/  @!P1 FSEL R50, R50, 9.9999997473787516356e-06, P2 ;  /* 0x3727c5ac32329808 */ /* 0x000fe40001000000 */
[----:B------:R-:W-:Y:S01]  /*04e0*/  I2FP.F32.S32 R47, R20 ;  /* 0x00000014002f7245 */ /* 0x000fe20000201400 */
[----:B------:R-:W-:Y:S01]  /*04f0*/  FMUL R32, R35, R48 ;  /* 0x0000003023207220 */ /* 0x000fe20000400000 */
[----:B------:R-:W-:Y:S01]  /*0500*/  I2FP.F32.S32 R20, R21 ;  /* 0x0000001500147245 */ /* 0x000fe20000201400 */
[C---:B------:R-:W-:Y:S01]  /*0510*/  IMAD.U32 R41, R24.reuse, 0x10000, RZ ;  /* 0x0001000018297824 */ /* 0x040fe200078e00ff */
[----:B------:R-:W-:Y:S02]  /*0520*/  I2FP.F32.S32 R49, R22 ;  /* 0x0000001600317245 */ /* 0x000fe40000201400 */
[----:B------:R-:W-:Y:S02]  /*0530*/  I2FP.F32.S32 R45, R23 ;  /* 0x00000017002d7245 */ /* 0x000fe40000201400 */
[----:B------:R-:W-:Y:S01]  /*0540*/  I2FP.F32.S32 R53, R34 ;  /* 0x0000002200357245 */ /* 0x000fe20000201400 */
[----:B------:R-:W-:Y:S01]  /*0550*/  FMUL R34, R51, R50 ;  /* 0x0000003233227220 */ /* 0x000fe20000400000 */
[----:B------:R-:W-:Y:S01]  /*0560*/  PRMT R22, R24, 0x7632, R22 ;  /* 0x0000763218167816 */ /* 0x000fe20000000016 */
[----:B------:R-:W-:Y:S01]  /*0570*/  IMAD.U32 R24, R26, 0x10000, RZ ;  /* 0x000100001a187824 */ /* 0x000fe200078e00ff */
[----:B------:R-:W-:Y:S01]  /*0580*/  PRMT R21, R25, 0x7632, R21 ;  /* 0x0000763219157816 */ /* 0x000fe20000000015 */
[----:B------:R-:W-:Y:S01]  /*0590*/  IMAD.U32 R52, R39, 0x10000, RZ ;  /* 0x0001000027347824 */ /* 0x000fe200078e00ff */
[----:B------:R-:W-:-:S02]  /*05a0*/  SHF.L.U32 R23, R25, 0x10, RZ ;  /* 0x0000001019177819 */ /* 0x000fc400000006ff */
[----:B-----5:R-:W-:Y:S02]  /*05b0*/  PRMT R44, R28, 0x7632, R44 ;  /* 0x000076321c2c7816 */ /* 0x020fe4000000002c */
[----:B------:R-:W-:Y:S01]  /*05c0*/  SHF.L.U32 R35, R38, 0x10, RZ ;  /* 0x0000001026237819 */ /* 0x000fe200000006ff */
[----:B------:R-:W-:Y:S01]  /*05d0*/  IMAD.U32 R42, R29, 0x10000, RZ ;  /* 0x000100001d2a7824 */ /* 0x000fe200078e00ff */
[----:B------:R-:W-:Y:S01]  /*05e0*/  PRMT R25, R26, 0x7632, R25 ;  /* 0x000076321a197816 */ /* 0x000fe20000000019 */
[C---:B------:R-:W-:Y:S01]  /*05f0*/  IMAD.U32 R26, R27.reuse, 0x10000, RZ ;  /* 0x000100001b1a7824 */ /* 0x040fe200078e00ff */
[----:B------:R-:W-:Y:S01]  /*0600*/  PRMT R40, R27, 0x7632, R40 ;  /* 0x000076321b287816 */ /* 0x000fe20000000028 */
[----:B------:R-:W-:Y:S01]  /*0610*/  IMAD.U32 R51, R39, 0x10000, RZ ;  /* 0x0001000027337824 */ /* 0x000fe200078e00ff */
[----:B------:R-:W-:Y:S01]  /*0620*/  PRMT R43, R29, 0x7632, R43 ;  /* 0x000076321d2b7816 */ /* 0x000fe2000000002b */
[-C--:B------:R-:W-:Y:S01]  /*0630*/  FMUL R47, R47, R50.reuse ;  /* 0x000000322f2f7220 */ /* 0x080fe20000400000 */
[C---:B------:R-:W-:Y:S01]  /*0640*/  PRMT R27, R30.reuse, 0x7632, R27 ;  /* 0x000076321e1b7816 */ /* 0x040fe2000000001b */
[-C--:B------:R-:W-:Y:S01]  /*0650*/  FMUL R49, R49, R50.reuse ;  /* 0x0000003231317220 */ /* 0x080fe20000400000 */
[----:B------:R-:W-:Y:S01]  /*0660*/  SHF.L.U32 R29, R30, 0x10, RZ ;  /* 0x000000101e1d7819 */ /* 0x000fe200000006ff */
[----:B------:R-:W-:Y:S01]  /*0670*/  FMUL R30, R53, R50 ;  /* 0x00000032351e7220 */ /* 0x000fe20000400000 */
[----:B------:R-:W-:Y:S01]  /*0680*/  FSETP.GTU.AND P0, PT, R35, RZ, PT ;  /* 0x000000ff2300720b */ /* 0x000fe20003f0c000 */
[----:B------:R-:W-:Y:S01]  /*0690*/  FMUL R50, R20, R48 ;  /* 0x0000003014327220 */ /* 0x000fe20000400000 */
[----:B------:R-:W-:Y:S01]  /*06a0*/  IMAD.U32 R22, R22, 0x10000, RZ ;  /* 0x0001000016167824 */ /* 0x000fe200078e00ff */
[----:B------:R-:W-:Y:S01]  /*06b0*/  FSETP.GE.AND P2, PT, R52, RZ, PT ;  /* 0x000000ff3400720b */ /* 0x000fe20003f46000 */
[----:B------:R-:W-:Y:S01]  /*06c0*/  IMAD.U32 R35, R44, 0x10000, RZ ;  /* 0x000100002c237824 */ /* 0x000fe200078e00ff */
[----:B------:R-:W-:-:S02]  /*06d0*/  FSETP.GE.AND P1, PT, R51, RZ, PT ;  /* 0x000000ff3300720b */ /* 0x000fc40003f26000 */
[----:B------:R-:W-:Y:S01]  /*06e0*/  SHF.L.U32 R44, R21, 0x10, RZ ;  /* 0x00000010152c7819 */ /* 0x000fe200000006ff */
[----:B------:R-:W-:Y:S01]  /*06f0*/  FFMA R21, R22, R50, R35 ;  /* 0x0000003216157223 */ /* 0x000fe20000000023 */
[C---:B------:R-:W-:Y:S02]  /*0700*/  SEL R35, R39.reuse, RZ, !P2 ;  /* 0x000000ff27237207 */ /* 0x040fe40005000000 */
[----:B------:R-:W-:Y:S01]  /*0710*/  SEL R39, R39, RZ, !P1 ;  /* 0x000000ff27277207 */ /* 0x000fe20004800000 */
[----:B------:R-:W-:Y:S02]  /*0720*/  IMAD.U32 R20, R38, 0x10000, RZ ;  /* 0x0001000026147824 */ /* 0x000fe400078e00ff */
[----:B------:R-:W-:Y:S02]  /*0730*/  IMAD.U32 R46, R28, 0x10000, RZ ;  /* 0x000100001c2e7824 */ /* 0x000fe400078e00ff */
[----:B------:R-:W-:Y:S01]  /*0740*/  IMAD.U32 R39, R39, 0x10000, RZ ;  /* 0x0001000027277824 */ /* 0x000fe200078e00ff */
[----:B------:R-:W-:Y:S01]  /*0750*/  FSETP.GTU.AND P3, PT, R20, RZ, PT ;  /* 0x000000ff1400720b */ /* 0x000fe20003f6c000 */
[----:B------:R-:W-:Y:S01]  /*0760*/  FFMA R20, R41, R47, R46 ;  /* 0x0000002f29147223 */ /* 0x000fe2000000002e */
[----:B------:R-:W-:Y:S01]  /*0770*/  FFMA R24, R24, R34, R29 ;  /* 0x0000002218187223 */ /* 0x000fe2000000001d */
[----:B------:R-:W-:Y:S01]  /*0780*/  FADD R39, RZ, -R39 ;  /* 0x80000027ff277221 */ /* 0x000fe20000000000 */
[----:B------:R-:W-:Y:S01]  /*0790*/  IMAD.U32 R41, R35, 0x10000, RZ ;  /* 0x0001000023297824 */ /* 0x000fe200078e00ff */
[----:B------:R-:W-:Y:S01]  /*07a0*/  SHF.L.U32 R34, R25, 0x10, RZ ;  /* 0x0000001019227819 */ /* 0x000fe200000006ff */
[----:B------:R-:W-:Y:S01]  /*07b0*/  IMAD.U32 R25, R27, 0x10000, RZ ;  /* 0x000100001b197824 */ /* 0x000fe200078e00ff */
[C---:B------:R-:W-:Y:S01]  /*07c0*/  SEL R27, R38.reuse, RZ, P3 ;  /* 0x000000ff261b7207 */ /* 0x040fe20001800000 */
[----:B------:R-:W-:Y:S01]  /*07d0*/  FADD R29, RZ, -R41 ;  /* 0x80000029ff1d7221 */ /* 0x000fe20000000000 */
[----:B------:R-:W-:-:S02]  /*07e0*/  SEL R38, R38, RZ, P0 ;  /* 0x000000ff26267207 */ /* 0x000fc40000000000 */
[----:B------:R-:W-:Y:S02]  /*07f0*/  FSETP.NAN.AND P2, PT, R39, R39, PT ;  /* 0x000000272700720b */ /* 0x000fe40003f48000 */
[----:B------:R-:W-:Y:S01]  /*0800*/  PRMT R28, R31, 0x7632, R28 ;  /* 0x000076321f1c7816 */ /* 0x000fe2000000001c */
[----:B------:R-:W-:Y:S01]  /*0810*/  IMAD.U32 R38, R38, 0x10000, RZ ;  /* 0x0001000026267824 */ /* 0x000fe200078e00ff */
[----:B------:R-:W-:Y:S01]  /*0820*/  FSETP.NAN.AND P1, PT, R29, R29, PT ;  /* 0x0000001d1d00720b */ /* 0x000fe20003f28000 */
[----:B------:R-:W-:-:S03]  /*0830*/  IMAD.U32 R31, R31, 0x10000, RZ ;  /* 0x000100001f1f7824 */ /* 0x000fc600078e00ff */
[----:B------:R-:W-:Y:S01]  /*0840*/  FSETP.GT.AND P0, PT, R39, R38, PT ;  /* 0x000000262700720b */ /* 0x000fe20003f04000 */
[----:B------:R-:W-:Y:S01]  /*0850*/  FFMA R26, R26, R30, R31 ;  /* 0x0000001e1a1a7223 */ /* 0x000fe2000000001f */
[----:B------:R-:W-:-:S03]  /*0860*/  SHF.L.U32 R30, R27, 0x10, RZ ;  /* 0x000000101b1e7819 */ /* 0x000fc600000006ff */
[----:B------:R-:W-:Y:S02]  /*0870*/  @!P2 FSEL R39, R39, R38, P0 ;  /* 0x000000262727a208 */ /* 0x000fe40000000000 */
[-C--:B------:R-:W-:Y:S02]  /*0880*/  FSETP.GT.AND P3, PT, R29, R30.reuse, PT ;  /* 0x0000001e1d00720b */ /* 0x080fe40003f64000 */
[----:B------:R-:W-:Y:S01]  /*0890*/  I2FP.F32.S32 R33, R33 ;  /* 0x0000002100217245 */ /* 0x000fe20000201400 */
[----:B------:R-:W-:Y:S01]  /*08a0*/  FMUL R39, R39, 0.0078740157186985015869 ;  /* 0x3c01020427277820 */ /* 0x000fe20000400000 */
[----:B------:R-:W-:Y:S01]  /*08b0*/  @!P1 FSEL R29, R29, R30, P3 ;  /* 0x0000001e1d1d9208 */ /* 0x000fe20001800000 */
[-C--:B------:R-:W-:Y:S01]  /*08c0*/  FMUL R45, R45, R48.reuse ;  /* 0x000000302d2d7220 */ /* 0x080fe20000400000 */
[----:B------:R-:W-:Y:S01]  /*08d0*/  IMAD.U32 R43, R43, 0x10000, RZ ;  /* 0x000100002b2b7824 */ /* 0x000fe200078e00ff */
[----:B------:R-:W-:Y:S01]  /*08e0*/  FMUL R33, R33, R48 ;  /* 0x0000003021217220 */ /* 0x000fe20000400000 */
[----:B------:R-:W-:-:S02]  /*08f0*/  IMAD.U32 R35, R40, 0x10000, RZ ;  /* 0x0001000028237824 */ /* 0x000fc400078e00ff */
[----:B------:R-:W-:Y:S01]  /*0900*/  IMAD.U32 R28, R28, 0x10000, RZ ;  /* 0x000100001c1c7824 */ /* 0x000fe200078e00ff */
[----:B------:R-:W-:Y:S01]  /*0910*/  FFMA R22, R23, R49, R42 ;  /* 0x0000003117167223 */ /* 0x000fe2000000002a */
[----:B------:R-:W-:Y:S01]  /*0920*/  FSETP.GT.AND P1, PT, R39, 9.9999997473787516356e-06, PT ;  /* 0x3727c5ac2700780b */ /* 0x000fe20003f24000 */
[----:B------:R-:W-:Y:S01]  /*0930*/  FMUL R29, R29, 0.0078740157186985015869 ;  /* 0x3c0102041d1d7820 */ /* 0x000fe20000400000 */
[----:B------:R-:W-:Y:S01]  /*0940*/  FFMA R23, R44, R45, R43 ;  /* 0x0000002d2c177223 */ /* 0x000fe2000000002b */
[----:B------:R-:W-:Y:S01]  /*0950*/  FFMA R25, R34, R33, R25 ;  /* 0x0000002122197223 */ /* 0x000fe20000000019 */
[----:B------:R-:W-:Y:S02]  /*0960*/  FFMA R27, R35, R32, R28 ;  /* 0x00000020231b7223 */ /* 0x000fe4000000001c */
[----:B------:R-:W-:Y:S01]  /*0970*/  FSETP.GT.AND P0, PT, R29, 9.9999997473787516356e-06, PT ;  /* 0x3727c5ac1d00780b */ /* 0x000fe20003f04000 */
[----:B------:R0:W-:Y:S01]  /*0980*/  STS.128 [R3.X4], R20 ;  /* 0x0000001403007388 */ /* 0x0001e20000004c00 */
[----:B------:R-:W-:-:S03]  /*0990*/  FSETP.NAN.AND P2, PT, R39, R39, PT ;  /* 0x000000272700720b */ /* 0x000fc60003f48000 */
[----:B------:R1:W-:Y:S02]  /*09a0*/  STS.128 [R3.X4+0x10], R24 ;  /* 0x0000101803007388 */ /* 0x0003e40000004c00 */
[----:B------:R-:W-:Y:S02]  /*09b0*/  @!P1 FSEL R39, R39, 9.9999997473787516356e-06, P2 ;  /* 0x3727c5ac27279808 */ /* 0x000fe40001000000 */
[----:B------:R-:W-:Y:S02]  /*09c0*/  FSETP.NAN.AND P1, PT, R29, R29, PT ;  /* 0x0000001d1d00720b */ /* 0x000fe40003f28000 */
[----:B------:R-:W-:Y:S02]  /*09d0*/  I2FP.F32.S32 R30, R5 ;  /* 0x00000005001e7245 */ /* 0x000fe40000201400 */
[----:B------:R-:W-:Y:S02]  /*09e0*/  I2FP.F32.S32 R16, R16 ;  /* 0x0000001000107245 */ /* 0x000fe40000201400 */
[----:B------:R-:W-:-:S02]  /*09f0*/  I2FP.F32.S32 R28, R4 ;  /* 0x00000004001c7245 */ /* 0x000fc40000201400 */
[----:B------:R-:W-:Y:S02]  /*0a00*/  PRMT R5, R9, 0x7632, R5 ;  /* 0x0000763209057816 */ /* 0x000fe40000000005 */
[----:B------:R-:W-:Y:S02]  /*0a10*/  I2FP.F32.S32 R31, R6 ;  /* 0x00000006001f7245 */ /* 0x000fe40000201400 */
[----:B------:R-:W-:Y:S02]  /*0a20*/  PRMT R4, R8, 0x7632, R4 ;  /* 0x0000763208047816 */ /* 0x000fe40000000004 */
[----:B0-----:R-:W-:Y:S02]  /*0a30*/  PRMT R21, R12, 0x7632, R21 ;  /* 0x000076320c157816 */ /* 0x001fe40000000015 */
[----:B------:R-:W-:Y:S02]  /*0a40*/  @!P0 FSEL R29, R29, 9.9999997473787516356e-06, P1 ;  /* 0x3727c5ac1d1d8808 */ /* 0x000fe40000800000 */
[----:B------:R-:W-:-:S02]  /*0a50*/  I2FP.F32.S32 R32, R7 ;  /* 0x0000000700207245 */ /* 0x000fc40000201400 */
[C---:B------:R-:W-:Y:S02]  /*0a60*/  PRMT R22, R13.reuse, 0x7632, R22 ;  /* 0x000076320d167816 */ /* 0x040fe40000000016 */
[----:B------:R-:W-:Y:S01]  /*0a70*/  I2FP.F32.S32 R18, R18 ;  /* 0x0000001200127245 */ /* 0x000fe20000201400 */
[----:B------:R-:W-:Y:S01]  /*0a80*/  IMAD.U32 R23, R12, 0x10000, RZ ;  /* 0x000100000c177824 */ /* 0x000fe200078e00ff */
[----:B------:R-:W-:Y:S01]  /*0a90*/  I2FP.F32.S32 R17, R17 ;  /* 0x0000001100117245 */ /* 0x000fe20000201400 */
[----:B-1----:R-:W-:Y:S01]  /*0aa0*/  IMAD.U32 R25, R13, 0x10000, RZ ;  /* 0x000100000d197824 */ /* 0x002fe200078e00ff */
[-C--:B------:R-:W-:Y:S01]  /*0ab0*/  FMUL R26, R16, R39.reuse ;  /* 0x00000027101a7220 */ /* 0x080fe20000400000 */
[----:B------:R-:W-:Y:S01]  /*0ac0*/  IMAD.U32 R6, R8, 0x10000, RZ ;  /* 0x0001000008067824 */ /* 0x000fe200078e00ff */
[C---:B------:R-:W-:Y:S01]  /*0ad0*/  PRMT R13, R14.reuse, 0x7632, R13 ;  /* 0x000076320e0d7816 */ /* 0x040fe2000000000d */
[----:B------:R-:W-:Y:S01]  /*0ae0*/  IMAD.U32 R20, R9, 0x10000, RZ ;  /* 0x0001000009147824 */ /* 0x000fe200078e00ff */
[----:B------:R-:W-:Y:S01]  /*0af0*/  SHF.L.U32 R27, R14, 0x10, RZ ;  /* 0x000000100e1b7819 */ /* 0x000fe200000006ff */
[----:B------:R-:W-:Y:S01]  /*0b00*/  IMAD.U32 R12, R5, 0x10000, RZ ;  /* 0x00010000050c7824 */ /* 0x000fe200078e00ff */
[----:B------:R-:W-:Y:S01]  /*0b10*/  SHF.L.U32 R16, R21, 0x10, RZ ;  /* 0x0000001015107819 */ /* 0x000fe200000006ff */
[----:B------:R-:W-:Y:S01]  /*0b20*/  IMAD.U32 R24, R15, 0x10000, RZ ;  /* 0x000100000f187824 */ /* 0x000fe200078e00ff */
[----:B------:R-:W-:Y:S01]  /*0b30*/  PRMT R9, R10, 0x7632, R9 ;  /* 0x000076320a097816 */ /* 0x000fe20000000009 */
[-C--:B------:R-:W-:Y:S01]  /*0b40*/  FMUL R28, R28, R39.reuse ;  /* 0x000000271c1c7220 */ /* 0x080fe20000400000 */
[----:B------:R-:W-:Y:S01]  /*0b50*/  SHF.L.U32 R8, R10, 0x10, RZ ;  /* 0x000000100a087819 */ /* 0x000fe200000006ff */
[----:B------:R-:W-:Y:S01]  /*0b60*/  FMUL R31, R31, R39 ;  /* 0x000000271f1f7220 */ /* 0x000fe20000400000 */
[----:B------:R-:W-:Y:S01]  /*0b70*/  PRMT R14, R15, 0x7632, R14 ;  /* 0x000076320f0e7816 */ /* 0x000fe2000000000e */
[----:B------:R-:W-:Y:S01]  /*0b80*/  IMAD.U32 R7, R4, 0x10000, RZ ;  /* 0x0001000004077824 */ /* 0x000fe200078e00ff */
[----:B------:R-:W-:Y:S01]  /*0b90*/  FMUL R5, R30, R29 ;  /* 0x0000001d1e057220 */ /* 0x000fe20000400000 */
[----:B------:R-:W-:Y:S01]  /*0ba0*/  PRMT R10, R11, 0x7632, R10 ;  /* 0x000076320b0a7816 */ /* 0x000fe2000000000a */
[----:B------:R-:W-:Y:S01]  /*0bb0*/  FMUL R39, R18, R39 ;  /* 0x0000002712277220 */ /* 0x000fe20000400000 */
[----:B------:R-:W-:Y:S01]  /*0bc0*/  IMAD.U32 R15, R22, 0x10000, RZ ;  /* 0x00010000160f7824 */ /* 0x000fe200078e00ff */
[-C--:B------:R-:W-:Y:S01]  /*0bd0*/  FMUL R32, R32, R29.reuse ;  /* 0x0000001d20207220 */ /* 0x080fe20000400000 */
[----:B------:R-:W-:Y:S01]  /*0be0*/  FMUL R18, R17, R29 ;  /* 0x0000001d11127220 */ /* 0x000fe20000400000 */
[----:B------:R-:W-:Y:S01]  /*0bf0*/  IMAD.U32 R11, R11, 0x10000, RZ ;  /* 0x000100000b0b7824 */ /* 0x000fe200078e00ff */
[----:B------:R-:W-:Y:S01]  /*0c00*/  LOP3.LUT R17, R2, 0xfc, RZ, 0xc0, !PT ;  /* 0x000000fc02117812 */ /* 0x000fe200078ec0ff */
[----:B------:R-:W-:Y:S01]  /*0c10*/  FFMA R5, R7, R5, R16 ;  /* 0x0000000507057223 */ /* 0x000fe20000000010 */
[----:B------:R-:W-:Y:S01]  /*0c20*/  FFMA R7, R12, R32, R15 ;  /* 0x000000200c077223 */ /* 0x000fe2000000000f */
[----:B------:R-:W-:Y:S01]  /*0c30*/  BAR.SYNC.DEFER_BLOCKING 0x0 ;  /* 0x0000000000007b1d */ /* 0x000fe20000010000 */
[----:B------:R-:W-:Y:S01]  /*0c40*/  FFMA R4, R6, R28, R23 ;  /* 0x0000001c06047223 */ /* 0x000fe20000000017 */
[----:B------:R-:W-:Y:S01]  /*0c50*/  IMAD.U32 R12, R10, 0x10000, RZ ;  /* 0x000100000a0c7824 */ /* 0x000fe200078e00ff */
[----:B------:R-:W-:Y:S01]  /*0c60*/  FFMA R6, R20, R31, R25 ;  /* 0x0000001f14067223 */ /* 0x000fe20000000019 */
[----:B------:R-:W-:Y:S01]  /*0c70*/  FFMA R8, R8, R26, R27 ;  /* 0x0000001a08087223 */ /* 0x000fe2000000001b */
[----:B------:R-:W-:Y:S01]  /*0c80*/  FFMA R10, R11, R39, R24 ;  /* 0x000000270b0a7223 */ /* 0x000fe20000000018 */
[----:B------:R-:W-:Y:S01]  /*0c90*/  I2FP.F32.S32 R19, R19 ;  /* 0x0000001300137245 */ /* 0x000fe20000201400 */
[----:B------:R-:W-:Y:S01]  /*0ca0*/  IMAD.U32 R9, R9, 0x10000, RZ ;  /* 0x0001000009097824 */ /* 0x000fe200078e00ff */
[----:B------:R-:W-:Y:S01]  /*0cb0*/  SHF.L.U32 R16, R13, 0x10, RZ ;  /* 0x000000100d107819 */ /* 0x000fe200000006ff */
[----:B------:R-:W0:Y:S04]  /*0cc0*/  LDS.128 R20, [R17.X4] ;  /* 0x0000000011147984 */ /* 0x000e280000004c00 */
[----:B------:R-:W1:Y:S04]  /*0cd0*/  LDS.128 R24, [R17.X4+0x400] ;  /* 0x0004000011187984 */ /* 0x000e680000004c00 */
[----:B------:R-:W-:Y:S01]  /*0ce0*/  BAR.SYNC.DEFER_BLOCKING 0x0 ;  /* 0x0000000000007b1d */ /* 0x000fe20000010000 */
[----:B------:R-:W-:Y:S01]  /*0cf0*/  FMUL R19, R19, R29 ;  /* 0x0000001d13137220 */ /* 0x000fe20000400000 */
[----:B------:R-:W-:Y:S01]  /*0d00*/  IMAD.U32 R13, R14, 0x10000, RZ ;  /* 0x000100000e0d7824 */ /* 0x000fe200078e00ff */
[----:B------:R-:W-:-:S03]  /*0d10*/  FFMA R9, R9, R18, R16 ;  /* 0x0000001209097223 */ /* 0x000fc60000000010 */
[----:B------:R-:W-:Y:S01]  /*0d20*/  FFMA R11, R12, R19, R13 ;  /* 0x000000130c0b7223 */ /* 0x000fe2000000000d */
[----:B------:R-:W-:Y:S04]  /*0d30*/  STS.128 [R3.X4], R4 ;  /* 0x0000000403007388 */ /* 0x000fe80000004c00 */
[----:B------:R-:W-:Y:S04]  /*0d40*/  STS.128 [R3.X4+0x10], R8 ;  /* 0x0000100803007388 */ /* 0x000fe80000004c00 */
[----:B------:R-:W-:Y:S06]  /*0d50*/  BAR.SYNC.DEFER_BLOCKING 0x0 ;  /* 0x0000000000007b1d */ /* 0x000fec0000010000 */
[----:B------:R-:W2:Y:S04]  /*0d60*/  LDS.128 R28, [R17.X4] ;  /* 0x00000000111c7984 */ /* 0x000ea80000004c00 */
[----:B------:R-:W3:Y:S01]  /*0d70*/  LDS.128 R32, [R17.X4+0x400] ;  /* 0x0004000011207984 */ /* 0x000ee20000004c00 */
[----:B------:R-:W-:-:S04]  /*0d80*/  LOP3.LUT R0, R17, R0, RZ, 0xfc, !PT ;  /* 0x0000000011007212 */ /* 0x000fc800078efcff */
[C---:B------:R-:W-:Y:S01]  /*0d90*/  LEA R14, P0, R0.reuse, c[0x0][0x188], 0x2 ;  /* 0x00006200000e7a11 */ /* 0x040fe200078010ff */
[----:B------:R-:W-:-:S03]  /*0da0*/  IMAD.WIDE R12, R0, R36, c[0x0][0x188] ;  /* 0x00006200000c7625 */ /* 0x000fc600078e0224 */
[----:B------:R-:W-:Y:S02]  /*0db0*/  LEA.HI.X R15, R0, c[0x0][0x18c], R37, 0x2, P0 ;  /* 0x00006300000f7a11 */ /* 0x000fe400000f1425 */
[----:B0-----:R-:W-:Y:S04]  /*0dc0*/  STG.E.128 [R12.64], R20 ;  /* 0x000000140c007986 */ /* 0x001fe8000c101d04 */
[----:B-1----:R-:W-:Y:S04]  /*0dd0*/  STG.E.128 [R14.64+0x400], R24 ;  /* 0x000400180e007986 */ /* 0x002fe8000c101d04 */
[----:B--2---:R-:W-:Y:S04]  /*0de0*/  STG.E.128 [R12.64+0x800], R28 ;  /* 0x0008001c0c007986 */ /* 0x004fe8000c101d04 */
[----:B---3--:R-:W-:Y:S01]  /*0df0*/  STG.E.128 [R12.64+0xc00], R32 ;  /* 0x000c00200c007986 */ /* 0x008fe2000c101d04 */
[----:B------:R-:W-:Y:S05]  /*0e00*/  EXIT ;  /* 0x000000000000794d */ /* 0x000fea0003800000 */
.L_x_0:
[----:B------:R-:W-:-:S00]  /*0e10*/  BRA `(.L_x_0) ;  /* 0xfffffff000007947 */ /* 0x000fc0000383ffff */
[----:B------:R-:W-:-:S00]  /*0e20*/  NOP ;  /* 0x0000000000007918 */ /* 0x000fc00000000000 */
        /* <DEDUP_REMOVED lines=13> */
.L_x_1:


//--------------------- .nv.shared.triton_        --------------------------
	.section	.nv.shared.triton_,"aw",@nobits
	.sectionflags	@""
	.align	16
